//
// Generated by NVIDIA NVVM Compiler
//
// Compiler Build ID: CL-36424714
// Cuda compilation tools, release 13.0, V13.0.88
// Based on NVVM 20.0.0
//

.version 9.0
.target sm_100
.address_size 64

	// .globl	_Z19imma8832NaiveKernelPKjS0_Pj
.extern .func  (.param .b32 func_retval0) vprintf
(
	.param .b64 vprintf_param_0,
	.param .b64 vprintf_param_1
)
;
// _ZZ19imma8832NaiveKernelPKjS0_PjE7shmem_A has been demoted
// _ZZ19imma8832NaiveKernelPKjS0_PjE7shmem_B has been demoted
// _ZZ19imma8832NaiveKernelPKjS0_PjE7shmem_C has been demoted
.global .align 1 .b8 $str[70] = {84, 104, 114, 101, 97, 100, 37, 117, 32, 105, 109, 109, 97, 32, 115, 116, 97, 114, 116, 115, 32, 97, 116, 32, 99, 121, 99, 108, 101, 32, 37, 117, 44, 32, 101, 110, 100, 115, 32, 97, 116, 32, 99, 121, 99, 108, 101, 32, 37, 117, 44, 32, 116, 97, 107, 101, 115, 32, 37, 117, 32, 99, 121, 99, 108, 101, 115, 46, 10};

.visible .entry _Z19imma8832NaiveKernelPKjS0_Pj(
	.param .u64 .ptr .align 1 _Z19imma8832NaiveKernelPKjS0_Pj_param_0,
	.param .u64 .ptr .align 1 _Z19imma8832NaiveKernelPKjS0_Pj_param_1,
	.param .u64 .ptr .align 1 _Z19imma8832NaiveKernelPKjS0_Pj_param_2
)
{
	.local .align 16 .b8 	__local_depot0[16];
	.reg .b64 	%SP;
	.reg .b64 	%SPL;
	.reg .pred 	%p<3>;
	.reg .b32 	%r<164>;
	.reg .b64 	%rd<18>;
	// demoted variable
	.shared .align 4 .b8 _ZZ19imma8832NaiveKernelPKjS0_PjE7shmem_A[256];
	// demoted variable
	.shared .align 4 .b8 _ZZ19imma8832NaiveKernelPKjS0_PjE7shmem_B[128];
	// demoted variable
	.shared .align 4 .b8 _ZZ19imma8832NaiveKernelPKjS0_PjE7shmem_C[5120];
	mov.u64 	%SPL, __local_depot0;
	cvta.local.u64 	%SP, %SPL;
	ld.param.u64 	%rd1, [_Z19imma8832NaiveKernelPKjS0_Pj_param_0];
	ld.param.u64 	%rd2, [_Z19imma8832NaiveKernelPKjS0_Pj_param_1];
	mov.u32 	%r1, %tid.x;
	and.b32  	%r2, %r1, 31;
	setp.gt.u32 	%p1, %r2, 15;
	@%p1 bra 	$L__BB0_3;
	cvta.to.global.u64 	%rd4, %rd1;
	shl.b32 	%r6, %r2, 4;
	mov.u32 	%r7, _ZZ19imma8832NaiveKernelPKjS0_PjE7shmem_A;
	add.s32 	%r8, %r7, %r6;
	shl.b32 	%r3, %r2, 2;
	mul.wide.u32 	%rd5, %r3, 4;
	add.s64 	%rd6, %rd4, %rd5;
	ld.global.nc.v4.u32 	{%r9, %r10, %r11, %r12}, [%rd6];
	st.shared.v4.u32 	[%r8], {%r9, %r10, %r11, %r12};
	setp.gt.u32 	%p2, %r2, 7;
	@%p2 bra 	$L__BB0_3;
	mov.u32 	%r15, _ZZ19imma8832NaiveKernelPKjS0_PjE7shmem_B;
	add.s32 	%r16, %r15, %r6;
	cvta.to.global.u64 	%rd7, %rd2;
	add.s64 	%rd9, %rd7, %rd5;
	ld.global.nc.v4.u32 	{%r17, %r18, %r19, %r20}, [%rd9];
	st.shared.v4.u32 	[%r16], {%r17, %r18, %r19, %r20};
	mov.u32 	%r163, %r2;
	bra.uni 	$L__BB0_4;
$L__BB0_3:
	and.b32  	%r13, %r1, 7;
	or.b32  	%r163, %r13, 8;
$L__BB0_4:
	ld.param.u64 	%rd17, [_Z19imma8832NaiveKernelPKjS0_Pj_param_2];
	add.u64 	%rd10, %SP, 0;
	add.u64 	%rd11, %SPL, 0;
	shl.b32 	%r138, %r163, 4;
	mov.u32 	%r139, _ZZ19imma8832NaiveKernelPKjS0_PjE7shmem_A;
	add.s32 	%r23, %r139, %r138;
	// begin inline asm
	ldmatrix.sync.aligned.m8n8.x2.shared.b16 {%r21, %r22}, [%r23];

	// end inline asm
	shl.b32 	%r140, %r1, 4;
	and.b32  	%r141, %r140, 112;
	mov.u32 	%r142, _ZZ19imma8832NaiveKernelPKjS0_PjE7shmem_B;
	add.s32 	%r25, %r142, %r141;
	// begin inline asm
	ldmatrix.sync.aligned.m8n8.x1.shared.b16 {%r24}, [%r25];

	// end inline asm
	// begin inline asm
	mov.u32 %r26, %clock;
	// end inline asm
	mov.b32 	%r136, 0;
	// begin inline asm
	mma.sync.aligned.m16n8k32.row.col.s32.s4.s4.s32 {%r27, %r28, %r29, %r30}, {%r21, %r22}, {%r24}, {%r136, %r136, %r136, %r136};

	// end inline asm
	// begin inline asm
	mma.sync.aligned.m16n8k32.row.col.s32.s4.s4.s32 {%r38, %r39, %r40, %r41}, {%r21, %r22}, {%r24}, {%r136, %r136, %r136, %r136};

	// end inline asm
	// begin inline asm
	mma.sync.aligned.m16n8k32.row.col.s32.s4.s4.s32 {%r49, %r50, %r51, %r52}, {%r21, %r22}, {%r24}, {%r136, %r136, %r136, %r136};

	// end inline asm
	// begin inline asm
	mma.sync.aligned.m16n8k32.row.col.s32.s4.s4.s32 {%r60, %r61, %r62, %r63}, {%r21, %r22}, {%r24}, {%r136, %r136, %r136, %r136};

	// end inline asm
	// begin inline asm
	mma.sync.aligned.m16n8k32.row.col.s32.s4.s4.s32 {%r71, %r72, %r73, %r74}, {%r21, %r22}, {%r24}, {%r136, %r136, %r136, %r136};

	// end inline asm
	// begin inline asm
	mma.sync.aligned.m16n8k32.row.col.s32.s4.s4.s32 {%r82, %r83, %r84, %r85}, {%r21, %r22}, {%r24}, {%r136, %r136, %r136, %r136};

	// end inline asm
	// begin inline asm
	mma.sync.aligned.m16n8k32.row.col.s32.s4.s4.s32 {%r93, %r94, %r95, %r96}, {%r21, %r22}, {%r24}, {%r136, %r136, %r136, %r136};

	// end inline asm
	// begin inline asm
	mma.sync.aligned.m16n8k32.row.col.s32.s4.s4.s32 {%r104, %r105, %r106, %r107}, {%r21, %r22}, {%r24}, {%r136, %r136, %r136, %r136};

	// end inline asm
	// begin inline asm
	mma.sync.aligned.m16n8k32.row.col.s32.s4.s4.s32 {%r115, %r116, %r117, %r118}, {%r21, %r22}, {%r24}, {%r136, %r136, %r136, %r136};

	// end inline asm
	// begin inline asm
	mma.sync.aligned.m16n8k32.row.col.s32.s4.s4.s32 {%r126, %r127, %r128, %r129}, {%r21, %r22}, {%r24}, {%r136, %r136, %r136, %r136};

	// end inline asm
	// begin inline asm
	mov.u32 %r137, %clock;
	// end inline asm
	sub.s32 	%r143, %r137, %r26;
	st.local.v4.u32 	[%rd11], {%r2, %r26, %r137, %r143};
	mov.u64 	%rd12, $str;
	cvta.global.u64 	%rd13, %rd12;
	{ // callseq 0, 0
	.param .b64 param0;
	st.param.b64 	[param0], %rd13;
	.param .b64 param1;
	st.param.b64 	[param1], %rd10;
	.param .b32 retval0;
	call.uni (retval0), 
	vprintf, 
	(
	param0, 
	param1
	);
	ld.param.b32 	%r145, [retval0];
	} // callseq 0
	shl.b32 	%r147, %r1, 3;
	and.b32  	%r148, %r147, 224;
	mov.u32 	%r149, _ZZ19imma8832NaiveKernelPKjS0_PjE7shmem_C;
	add.s32 	%r150, %r149, %r148;
	and.b32  	%r151, %r147, 24;
	add.s32 	%r152, %r150, %r151;
	st.shared.u32 	[%r152], %r27;
	st.shared.u32 	[%r152+4], %r28;
	st.shared.u32 	[%r152+256], %r29;
	st.shared.u32 	[%r152+260], %r30;
	st.shared.u32 	[%r152+512], %r38;
	st.shared.u32 	[%r152+516], %r39;
	st.shared.u32 	[%r152+768], %r40;
	st.shared.u32 	[%r152+772], %r41;
	st.shared.u32 	[%r152+1024], %r49;
	st.shared.u32 	[%r152+1028], %r50;
	st.shared.u32 	[%r152+1280], %r51;
	st.shared.u32 	[%r152+1284], %r52;
	st.shared.u32 	[%r152+1536], %r60;
	st.shared.u32 	[%r152+1540], %r61;
	st.shared.u32 	[%r152+1792], %r62;
	st.shared.u32 	[%r152+1796], %r63;
	st.shared.u32 	[%r152+2048], %r71;
	st.shared.u32 	[%r152+2052], %r72;
	st.shared.u32 	[%r152+2304], %r73;
	st.shared.u32 	[%r152+2308], %r74;
	st.shared.u32 	[%r152+2560], %r82;
	st.shared.u32 	[%r152+2564], %r83;
	st.shared.u32 	[%r152+2816], %r84;
	st.shared.u32 	[%r152+2820], %r85;
	st.shared.u32 	[%r152+3072], %r93;
	st.shared.u32 	[%r152+3076], %r94;
	st.shared.u32 	[%r152+3328], %r95;
	st.shared.u32 	[%r152+3332], %r96;
	st.shared.u32 	[%r152+3584], %r104;
	st.shared.u32 	[%r152+3588], %r105;
	st.shared.u32 	[%r152+3840], %r106;
	st.shared.u32 	[%r152+3844], %r107;
	st.shared.u32 	[%r152+4096], %r115;
	st.shared.u32 	[%r152+4100], %r116;
	st.shared.u32 	[%r152+4352], %r117;
	st.shared.u32 	[%r152+4356], %r118;
	st.shared.u32 	[%r152+4608], %r126;
	st.shared.u32 	[%r152+4612], %r127;
	st.shared.u32 	[%r152+4864], %r128;
	st.shared.u32 	[%r152+4868], %r129;
	cvta.to.global.u64 	%rd14, %rd17;
	shl.b32 	%r153, %r1, 2;
	and.b32  	%r154, %r153, 124;
	mul.wide.u32 	%rd15, %r154, 4;
	add.s64 	%rd16, %rd14, %rd15;
	and.b32  	%r155, %r140, 480;
	add.s32 	%r156, %r149, %r155;
	and.b32  	%r157, %r140, 16;
	add.s32 	%r158, %r156, %r157;
	ld.shared.v4.u32 	{%r159, %r160, %r161, %r162}, [%r158];
	st.global.v4.u32 	[%rd16], {%r159, %r160, %r161, %r162};
	ret;

}


// ===== COMPILED SASS (sm_100) =====

	.target	sm_100

	.elftype	@"ET_EXEC"


//--------------------- .note.nv.tkinfo           --------------------------
	.section	.note.nv.tkinfo,"",@"SHT_NOTE"
	.sectionflags	@"SHF_NOTE_NV_TKINFO"
	.tkinfo
        /*0018*/ 	.word	0x00000002
        /*0030*/ 	.string	""
        /*0030*/ 	.string	"ptxas"
        /*0030*/ 	.string	"Cuda compilation tools, release 13.0, V13.0.88"
        /*0030*/ 	.string	"Build cuda_13.0.r13.0/compiler.36424714_0"
        /*0030*/ 	.string	"-arch sm_100 -m 64 "



//--------------------- .note.nv.cuinfo           --------------------------
	.section	.note.nv.cuinfo,"",@"SHT_NOTE"
	.sectionflags	@"SHF_NOTE_NV_CUINFO"
        /*0018*/ 	.short	0x0002
        /*001a*/ 	.short	0x0064
        /*001c*/ 	.short	0x0082
	.zero		2


//--------------------- .nv.info                  --------------------------
	.section	.nv.info,"",@"SHT_CUDA_INFO"
	.align	4


	//----- nvinfo : EIATTR_REGCOUNT
	.align		4
        /*0000*/ 	.byte	0x04, 0x2f
        /*0002*/ 	.short	(.L_2 - .L_1)
	.align		4
.L_1:
        /*0004*/ 	.word	index@(_Z19imma8832NaiveKernelPKjS0_Pj)
        /*0008*/ 	.word	0x0000003d


	//----- nvinfo : EIATTR_FRAME_SIZE
	.align		4
.L_2:
        /*000c*/ 	.byte	0x04, 0x11
        /*000e*/ 	.short	(.L_4 - .L_3)
	.align		4
.L_3:
        /*0010*/ 	.word	index@($__internal_0_$__cuda_sm_9x_mma_sub_byte_internal_m16n8k32_s4_s4)
        /*0014*/ 	.word	0x00000010


	//----- nvinfo : EIATTR_FRAME_SIZE
	.align		4
.L_4:
        /*0018*/ 	.byte	0x04, 0x11
        /*001a*/ 	.short	(.L_6 - .L_5)
	.align		4
.L_5:
        /*001c*/ 	.word	index@(_Z19imma8832NaiveKernelPKjS0_Pj)
        /*0020*/ 	.word	0x00000010


	//----- nvinfo : EIATTR_MIN_STACK_SIZE
	.align		4
.L_6:
        /*0024*/ 	.byte	0x04, 0x12
        /*0026*/ 	.short	(.L_8 - .L_7)
	.align		4
.L_7:
        /*0028*/ 	.word	index@(_Z19imma8832NaiveKernelPKjS0_Pj)
        /*002c*/ 	.word	0x00000010
.L_8:


//--------------------- .nv.compat                --------------------------
	.section	.nv.compat,"",@"SHT_CUDA_COMPAT_INFO"
	.align	4
        /*0000*/ 	.byte	0x02, 0x09, 0x00, 0x00, 0x02, 0x02, 0x01, 0x00, 0x02, 0x05, 0x05, 0x00, 0x03, 0x07, 0x01, 0x01
        /*0010*/ 	.byte	0x02, 0x03, 0x00, 0x00, 0x02, 0x06, 0x01, 0x00, 0x04, 0x0b, 0x08, 0x00, 0x01, 0x00, 0x00, 0x00
        /*0020*/ 	.byte	0x00, 0x00, 0x00, 0x00


//--------------------- .nv.info._Z19imma8832NaiveKernelPKjS0_Pj --------------------------
	.section	.nv.info._Z19imma8832NaiveKernelPKjS0_Pj,"",@"SHT_CUDA_INFO"
	.sectionflags	@""
	.align	4


	//----- nvinfo : EIATTR_CUDA_API_VERSION
	.align		4
        /*0000*/ 	.byte	0x04, 0x37
        /*0002*/ 	.short	(.L_10 - .L_9)
.L_9:
        /*0004*/ 	.word	0x00000082


	//----- nvinfo : EIATTR_KPARAM_INFO
	.align		4
.L_10:
        /*0008*/ 	.byte	0x04, 0x17
        /*000a*/ 	.short	(.L_12 - .L_11)
.L_11:
        /*000c*/ 	.word	0x00000000
        /*0010*/ 	.short	0x0002
        /*0012*/ 	.short	0x0010
        /*0014*/ 	.byte	0x00, 0xf5, 0x21, 0x00


	//----- nvinfo : EIATTR_KPARAM_INFO
	.align		4
.L_12:
        /*0018*/ 	.byte	0x04, 0x17
        /*001a*/ 	.short	(.L_14 - .L_13)
.L_13:
        /*001c*/ 	.word	0x00000000
        /*0020*/ 	.short	0x0001
        /*0022*/ 	.short	0x0008
        /*0024*/ 	.byte	0x00, 0xf5, 0x21, 0x00


	//----- nvinfo : EIATTR_KPARAM_INFO
	.align		4
.L_14:
        /*0028*/ 	.byte	0x04, 0x17
        /*002a*/ 	.short	(.L_16 - .L_15)
.L_15:
        /*002c*/ 	.word	0x00000000
        /*0030*/ 	.short	0x0000
        /*0032*/ 	.short	0x0000
        /*0034*/ 	.byte	0x00, 0xf5, 0x21, 0x00


	//----- nvinfo : EIATTR_SPARSE_MMA_MASK
	.align		4
.L_16:
        /*0038*/ 	.byte	0x03, 0x50
        /*003a*/ 	.short	0x0000


	//----- nvinfo : EIATTR_MAXREG_COUNT
	.align		4
        /*003c*/ 	.byte	0x03, 0x1b
        /*003e*/ 	.short	0x00ff


	//----- nvinfo : EIATTR_EXTERNS
	.align		4
        /*0040*/ 	.byte	0x04, 0x0f
        /*0042*/ 	.short	(.L_18 - .L_17)


	//   ....[0]....
	.align		4
.L_17:
        /*0044*/ 	.word	index@(vprintf)


	//----- nvinfo : EIATTR_MERCURY_ISA_VERSION
	.align		4
.L_18:
        /*0048*/ 	.byte	0x03, 0x5f
        /*004a*/ 	.short	0x0101


	//----- nvinfo : EIATTR_VRC_CTA_INIT_COUNT
	.align		4
        /*004c*/ 	.byte	0x02, 0x4a
	.zero		1
	.zero		1


	//----- nvinfo : EIATTR_SYSCALL_OFFSETS
	.align		4
        /*0050*/ 	.byte	0x04, 0x46
        /*0052*/ 	.short	(.L_20 - .L_19)


	//   ....[0]....
.L_19:
        /*0054*/ 	.word	0x000006f0


	//----- nvinfo : EIATTR_EXIT_INSTR_OFFSETS
	.align		4
.L_20:
        /*0058*/ 	.byte	0x04, 0x1c
        /*005a*/ 	.short	(.L_22 - .L_21)


	//   ....[0]....
.L_21:
        /*005c*/ 	.word	0x00000950


	//----- nvinfo : EIATTR_CRS_STACK_SIZE
	.align		4
.L_22:
        /*0060*/ 	.byte	0x04, 0x1e
        /*0062*/ 	.short	(.L_24 - .L_23)
.L_23:
        /*0064*/ 	.word	0x00000000


	//----- nvinfo : EIATTR_CBANK_PARAM_SIZE
	.align		4
.L_24:
        /*0068*/ 	.byte	0x03, 0x19
        /*006a*/ 	.short	0x0018


	//----- nvinfo : EIATTR_PARAM_CBANK
	.align		4
        /*006c*/ 	.byte	0x04, 0x0a
        /*006e*/ 	.short	(.L_26 - .L_25)
	.align		4
.L_25:
        /*0070*/ 	.word	index@(.nv.constant0._Z19imma8832NaiveKernelPKjS0_Pj)
        /*0074*/ 	.short	0x0380
        /*0076*/ 	.short	0x0018


	//----- nvinfo : EIATTR_SW_WAR
	.align		4
.L_26:
        /*0078*/ 	.byte	0x04, 0x36
        /*007a*/ 	.short	(.L_28 - .L_27)
.L_27:
        /*007c*/ 	.word	0x00000008
.L_28:


//--------------------- .nv.callgraph             --------------------------
	.section	.nv.callgraph,"",@"SHT_CUDA_CALLGRAPH"
	.align	4
	.sectionentsize	8
	.align		4
        /*0000*/ 	.word	0x00000000
	.align		4
        /*0004*/ 	.word	0xffffffff
	.align		4
        /*0008*/ 	.word	index@(_Z19imma8832NaiveKernelPKjS0_Pj)
	.align		4
        /*000c*/ 	.word	index@(vprintf)
	.align		4
        /*0010*/ 	.word	0x00000000
	.align		4
        /*0014*/ 	.word	0xfffffffe
	.align		4
        /*0018*/ 	.word	0x00000000
	.align		4
        /*001c*/ 	.word	0xfffffffd
	.align		4
        /*0020*/ 	.word	0x00000000
	.align		4
        /*0024*/ 	.word	0xfffffffc


//--------------------- .nv.constant4             --------------------------
	.section	.nv.constant4,"a",@progbits
	.align	8
	.align		8
.nv.constant4:
        /*0000*/ 	.dword	vprintf
	.align		8
        /*0008*/ 	.dword	$str


//--------------------- .text._Z19imma8832NaiveKernelPKjS0_Pj --------------------------
	.section	.text._Z19imma8832NaiveKernelPKjS0_Pj,"ax",@progbits
	.align	128
        .global         _Z19imma8832NaiveKernelPKjS0_Pj
        .type           _Z19imma8832NaiveKernelPKjS0_Pj,@function
        .size           _Z19imma8832NaiveKernelPKjS0_Pj,(.L_x_5 - _Z19imma8832NaiveKernelPKjS0_Pj)
        .other          _Z19imma8832NaiveKernelPKjS0_Pj,@"STO_CUDA_ENTRY STV_DEFAULT"
_Z19imma8832NaiveKernelPKjS0_Pj:
.text._Z19imma8832NaiveKernelPKjS0_Pj:
[----:B------:R-:W0:Y:S01]  /*0000*/  LDC R1, c[0x0][0x37c] ;  /* 0x0000df00ff017b82 */ /* 0x000e220000000800 */
[----:B------:R-:W1:Y:S01]  /*0010*/  S2R R2, SR_TID.X ;  /* 0x0000000000027919 */ /* 0x000e620000002100 */
[----:B------:R-:W2:Y:S01]  /*0020*/  LDCU UR4, c[0x0][0x2f8] ;  /* 0x00005f00ff0477ac */ /* 0x000ea20008000800 */
[----:B0-----:R-:W-:Y:S01]  /*0030*/  VIADD R1, R1, 0xfffffff0 ;  /* 0xfffffff001017836 */ /* 0x001fe20000000000 */
[----:B------:R-:W-:Y:S01]  /*0040*/  BSSY.RECONVERGENT B0, `(.L_x_0) ;  /* 0x000001d000007945 */ /* 0x000fe20003800200 */
[----:B------:R-:W0:Y:S01]  /*0050*/  LDCU UR5, c[0x0][0x2fc] ;  /* 0x00005f80ff0577ac */ /* 0x000e220008000800 */
[----:B------:R-:W3:Y:S02]  /*0060*/  LDCU.64 UR36, c[0x0][0x358] ;  /* 0x00006b00ff2477ac */ /* 0x000ee40008000a00 */
[----:B--2---:R-:W-:-:S05]  /*0070*/  IADD3 R6, P1, PT, R1, UR4, RZ ;  /* 0x0000000401067c10 */ /* 0x004fca000ff3e0ff */
[----:B0-----:R-:W-:Y:S01]  /*0080*/  IMAD.X R7, RZ, RZ, UR5, P1 ;  /* 0x00000005ff077e24 */ /* 0x001fe200088e06ff */
[----:B-1----:R-:W-:-:S04]  /*0090*/  LOP3.LUT R8, R2, 0x1f, RZ, 0xc0, !PT ;  /* 0x0000001f02087812 */ /* 0x002fc800078ec0ff */
[----:B------:R-:W-:-:S13]  /*00a0*/  ISETP.GT.U32.AND P0, PT, R8, 0xf, PT ;  /* 0x0000000f0800780c */ /* 0x000fda0003f04070 */
[----:B---3--:R-:W-:Y:S05]  /*00b0*/  @P0 BRA `(.L_x_1) ;  /* 0x00000000004c0947 */ /* 0x008fea0003800000 */
[C---:B------:R-:W-:Y:S01]  /*00c0*/  ISETP.GT.U32.AND P0, PT, R8.reuse, 0x7, PT ;  /* 0x000000070800780c */ /* 0x040fe20003f04070 */
[----:B------:R-:W0:Y:S01]  /*00d0*/  LDC.64 R4, c[0x0][0x380] ;  /* 0x0000e000ff047b82 */ /* 0x000e220000000a00 */
[----:B------:R-:W-:-:S11]  /*00e0*/  IMAD.SHL.U32 R3, R8, 0x4, RZ ;  /* 0x0000000408037824 */ /* 0x000fd600078e00ff */
[----:B------:R-:W1:Y:S01]  /*00f0*/  @!P0 LDC.64 R10, c[0x0][0x388] ;  /* 0x0000e200ff0a8b82 */ /* 0x000e620000000a00 */
[----:B0-----:R-:W-:-:S05]  /*0100*/  IMAD.WIDE.U32 R4, R3, 0x4, R4 ;  /* 0x0000000403047825 */ /* 0x001fca00078e0004 */
[----:B------:R-:W2:Y:S01]  /*0110*/  LDG.E.128.CONSTANT R12, desc[UR36][R4.64] ;  /* 0x00000024040c7981 */ /* 0x000ea2000c1e9d00 */
[----:B-1----:R-:W-:-:S05]  /*0120*/  @!P0 IMAD.WIDE.U32 R10, R3, 0x4, R10 ;  /* 0x00000004030a8825 */ /* 0x002fca00078e000a */
[----:B------:R-:W3:Y:S01]  /*0130*/  @!P0 LDG.E.128.CONSTANT R16, desc[UR36][R10.64] ;  /* 0x000000240a108981 */ /* 0x000ee2000c1e9d00 */
[----:B------:R-:W0:Y:S01]  /*0140*/  S2R R20, SR_CgaCtaId ;  /* 0x0000000000147919 */ /* 0x000e220000008800 */
[----:B------:R-:W-:-:S05]  /*0150*/  MOV R0, 0x400 ;  /* 0x0000040000007802 */ /* 0x000fca0000000f00 */
[----:B------:R-:W-:Y:S01]  /*0160*/  @!P0 VIADD R9, R0, 0x100 ;  /* 0x0000010000098836 */ /* 0x000fe20000000000 */
[----:B0-----:R-:W-:-:S04]  /*0170*/  LEA R3, R20, R0, 0x18 ;  /* 0x0000000014037211 */ /* 0x001fc800078ec0ff */
[----:B------:R-:W-:Y:S01]  /*0180*/  @!P0 LEA R9, R20, R9, 0x18 ;  /* 0x0000000914098211 */ /* 0x000fe200078ec0ff */
[----:B------:R-:W-:-:S04]  /*0190*/  IMAD R3, R8, 0x10, R3 ;  /* 0x0000001008037824 */ /* 0x000fc800078e0203 */
[----:B------:R-:W-:Y:S02]  /*01a0*/  @!P0 IMAD R9, R8, 0x10, R9 ;  /* 0x0000001008098824 */ /* 0x000fe400078e0209 */
[----:B------:R-:W-:Y:S01]  /*01b0*/  @!P0 IMAD.MOV.U32 R0, RZ, RZ, R8 ;  /* 0x000000ffff008224 */ /* 0x000fe200078e0008 */
[----:B--2---:R0:W-:Y:S04]  /*01c0*/  STS.128 [R3], R12 ;  /* 0x0000000c03007388 */ /* 0x0041e80000000c00 */
[----:B---3--:R0:W-:Y:S01]  /*01d0*/  @!P0 STS.128 [R9], R16 ;  /* 0x0000001009008388 */ /* 0x0081e20000000c00 */
[----:B------:R-:W-:Y:S05]  /*01e0*/  @!P0 BRA `(.L_x_2) ;  /* 0x0000000000088947 */ /* 0x000fea0003800000 */
.L_x_1:
[----:B------:R-:W-:-:S04]  /*01f0*/  LOP3.LUT R0, R2, 0x7, RZ, 0xc0, !PT ;  /* 0x0000000702007812 */ /* 0x000fc800078ec0ff */
[----:B------:R-:W-:-:S07]  /*0200*/  LOP3.LUT R0, R0, 0x8, RZ, 0xfc, !PT ;  /* 0x0000000800007812 */ /* 0x000fce00078efcff */
.L_x_2:
[----:B------:R-:W-:Y:S05]  /*0210*/  BSYNC.RECONVERGENT B0 ;  /* 0x0000000000007941 */ /* 0x000fea0003800200 */
.L_x_0:
[----:B------:R-:W1:Y:S01]  /*0220*/  S2UR UR5, SR_CgaCtaId ;  /* 0x00000000000579c3 */ /* 0x000e620000008800 */
[----:B------:R-:W-:Y:S01]  /*0230*/  UMOV UR4, 0x400 ;  /* 0x0000040000047882 */ /* 0x000fe20000000000 */
[----:B------:R-:W-:Y:S01]  /*0240*/  IMAD.SHL.U32 R58, R2, 0x10, RZ ;  /* 0x00000010023a7824 */ /* 0x000fe200078e00ff */
[----:B------:R-:W-:-:S04]  /*0250*/  UIADD3 UR6, UPT, UPT, UR4, 0x100, URZ ;  /* 0x0000010004067890 */ /* 0x000fc8000fffe0ff */
[----:B0-----:R-:W-:Y:S01]  /*0260*/  LOP3.LUT R3, R58, 0x70, RZ, 0xc0, !PT ;  /* 0x000000703a037812 */ /* 0x001fe200078ec0ff */
[----:B-1----:R-:W-:Y:S02]  /*0270*/  ULEA UR4, UR5, UR4, 0x18 ;  /* 0x0000000405047291 */ /* 0x002fe4000f8ec0ff */
[----:B------:R-:W-:-:S04]  /*0280*/  ULEA UR6, UR5, UR6, 0x18 ;  /* 0x0000000605067291 */ /* 0x000fc8000f8ec0ff */
[----:B------:R-:W-:-:S05]  /*0290*/  LEA R4, R0, UR4, 0x4 ;  /* 0x0000000400047c11 */ /* 0x000fca000f8e20ff */
[----:B------:R0:W1:Y:S04]  /*02a0*/  LDSM.16.M88 R0, [R3+UR6] ;  /* 0x000000060300783b */ /* 0x0000680008000000 */
[----:B------:R-:W2:Y:S01]  /*02b0*/  LDSM.16.M88.2 R4, [R4] ;  /* 0x000000000404783b */ /* 0x000ea20000000100 */
[----:B------:R-:W-:Y:S02]  /*02c0*/  CS2R.32 R9, SR_CLOCKLO ;  /* 0x0000000000097805 */ /* 0x000fe40000005000 */
[----:B------:R-:W-:Y:S01]  /*02d0*/  MOV R10, 0x300 ;  /* 0x00000300000a7802 */ /* 0x000fe20000000f00 */
[----:B0-----:R-:W-:-:S06]  /*02e0*/  UMOV UR4, URZ ;  /* 0x000000ff00047c82 */ /* 0x001fcc0008000000 */
[----:B-12---:R-:W-:Y:S05]  /*02f0*/  CALL.REL.NOINC `($__internal_0_$__cuda_sm_9x_mma_sub_byte_internal_m16n8k32_s4_s4) ;  /* 0x0000000400987944 */ /* 0x006fea0003c00000 */
[----:B------:R-:W-:Y:S01]  /*0300*/  IMAD.MOV.U32 R56, RZ, RZ, R40 ;  /* 0x000000ffff387224 */ /* 0x000fe200078e0028 */
[----:B------:R-:W-:Y:S01]  /*0310*/  MOV R10, 0x360 ;  /* 0x00000360000a7802 */ /* 0x000fe20000000f00 */
[----:B------:R-:W-:Y:S02]  /*0320*/  IMAD.MOV.U32 R57, RZ, RZ, R41 ;  /* 0x000000ffff397224 */ /* 0x000fe400078e0029 */
[----:B------:R-:W-:Y:S02]  /*0330*/  IMAD.MOV.U32 R54, RZ, RZ, R42 ;  /* 0x000000ffff367224 */ /* 0x000fe400078e002a */
[----:B------:R-:W-:-:S07]  /*0340*/  IMAD.MOV.U32 R55, RZ, RZ, R43 ;  /* 0x000000ffff377224 */ /* 0x000fce00078e002b */
[----:B------:R-:W-:Y:S05]  /*0350*/  CALL.REL.NOINC `($__internal_0_$__cuda_sm_9x_mma_sub_byte_internal_m16n8k32_s4_s4) ;  /* 0x0000000400807944 */ /* 0x000fea0003c00000 */
        /* <DEDUP_REMOVED lines=48> */
[----:B------:R-:W-:Y:S02]  /*0660*/  CS2R.32 R10, SR_CLOCKLO ;  /* 0x00000000000a7805 */ /* 0x000fe40000005000 */
[----:B------:R-:W-:-:S03]  /*0670*/  MOV R12, 0x0 ;  /* 0x00000000000c7802 */ /* 0x000fc60000000f00 */
[----:B------:R-:W-:Y:S01]  /*0680*/  IMAD.IADD R11, R10, 0x1, -R9 ;  /* 0x000000010a0b7824 */ /* 0x000fe200078e0a09 */
[----:B------:R-:W0:Y:S04]  /*0690*/  LDCU.64 UR4, c[0x4][0x8] ;  /* 0x01000100ff0477ac */ /* 0x000e280008000a00 */
[----:B------:R1:W-:Y:S01]  /*06a0*/  STL.128 [R1], R8 ;  /* 0x0000000801007387 */ /* 0x0003e20000100c00 */
[----:B------:R-:W2:Y:S01]  /*06b0*/  LDC.64 R12, c[0x4][R12] ;  /* 0x010000000c0c7b82 */ /* 0x000ea20000000a00 */
[----:B0-----:R-:W-:Y:S02]  /*06c0*/  IMAD.U32 R4, RZ, RZ, UR4 ;  /* 0x00000004ff047e24 */ /* 0x001fe4000f8e00ff */
[----:B-1----:R-:W-:-:S07]  /*06d0*/  IMAD.U32 R5, RZ, RZ, UR5 ;  /* 0x00000005ff057e24 */ /* 0x002fce000f8e00ff */
[----:B------:R-:W-:-:S07]  /*06e0*/  LEPC R20, `(.L_x_3) ;  /* 0x000000001014794e */ /* 0x000fce0000000000 */
[----:B--2---:R-:W-:Y:S05]  /*06f0*/  CALL.ABS.NOINC R12 ;  /* 0x000000000c007343 */ /* 0x004fea0003c00000 */
.L_x_3:
[----:B------:R-:W0:Y:S01]  /*0700*/  S2UR UR5, SR_CgaCtaId ;  /* 0x00000000000579c3 */ /* 0x000e220000008800 */
[----:B------:R-:W-:Y:S01]  /*0710*/  UMOV UR4, 0x400 ;  /* 0x0000040000047882 */ /* 0x000fe20000000000 */
[----:B------:R-:W-:Y:S01]  /*0720*/  IMAD.SHL.U32 R0, R2, 0x8, RZ ;  /* 0x0000000802007824 */ /* 0x000fe200078e00ff */
[----:B------:R-:W-:Y:S01]  /*0730*/  UIADD3 UR4, UPT, UPT, UR4, 0x180, URZ ;  /* 0x0000018004047890 */ /* 0x000fe2000fffe0ff */
[----:B------:R-:W-:Y:S01]  /*0740*/  LOP3.LUT R4, R58, 0x1e0, RZ, 0xc0, !PT ;  /* 0x000001e03a047812 */ /* 0x000fe200078ec0ff */
[----:B------:R-:W-:Y:S01]  /*0750*/  IMAD.SHL.U32 R2, R2, 0x4, RZ ;  /* 0x0000000402027824 */ /* 0x000fe200078e00ff */
[----:B------:R-:W-:Y:S02]  /*0760*/  LOP3.LUT R5, R58, 0x10, RZ, 0xc0, !PT ;  /* 0x000000103a057812 */ /* 0x000fe400078ec0ff */
[C---:B------:R-:W-:Y:S02]  /*0770*/  LOP3.LUT R3, R0.reuse, 0xe0, RZ, 0xc0, !PT ;  /* 0x000000e000037812 */ /* 0x040fe400078ec0ff */
[----:B------:R-:W-:Y:S01]  /*0780*/  LOP3.LUT R0, R0, 0x18, RZ, 0xc0, !PT ;  /* 0x0000001800007812 */ /* 0x000fe200078ec0ff */
[----:B0-----:R-:W-:-:S06]  /*0790*/  ULEA UR4, UR5, UR4, 0x18 ;  /* 0x0000000405047291 */ /* 0x001fcc000f8ec0ff */
[----:B------:R-:W-:Y:S02]  /*07a0*/  IADD3 R0, PT, PT, R0, UR4, R3 ;  /* 0x0000000400007c10 */ /* 0x000fe4000fffe003 */
[----:B------:R-:W-:Y:S02]  /*07b0*/  IADD3 R6, PT, PT, R5, UR4, R4 ;  /* 0x0000000405067c10 */ /* 0x000fe4000fffe004 */
[----:B------:R-:W0:Y:S01]  /*07c0*/  LDC.64 R4, c[0x0][0x390] ;  /* 0x0000e400ff047b82 */ /* 0x000e220000000a00 */
[----:B------:R-:W-:Y:S01]  /*07d0*/  STS.64 [R0], R56 ;  /* 0x0000003800007388 */ /* 0x000fe20000000a00 */
[----:B------:R-:W-:-:S03]  /*07e0*/  LOP3.LUT R3, R2, 0x7c, RZ, 0xc0, !PT ;  /* 0x0000007c02037812 */ /* 0x000fc600078ec0ff */
[----:B------:R-:W-:Y:S04]  /*07f0*/  STS.64 [R0+0x100], R54 ;  /* 0x0001003600007388 */ /* 0x000fe80000000a00 */
[----:B------:R-:W-:Y:S04]  /*0800*/  STS.64 [R0+0x200], R52 ;  /* 0x0002003400007388 */ /* 0x000fe80000000a00 */
[----:B------:R-:W-:Y:S04]  /*0810*/  STS.64 [R0+0x300], R16 ;  /* 0x0003001000007388 */ /* 0x000fe80000000a00 */
[----:B------:R-:W-:Y:S04]  /*0820*/  STS.64 [R0+0x400], R18 ;  /* 0x0004001200007388 */ /* 0x000fe80000000a00 */
[----:B------:R-:W-:Y:S01]  /*0830*/  STS.64 [R0+0x500], R22 ;  /* 0x0005001600007388 */ /* 0x000fe20000000a00 */
[----:B0-----:R-:W-:-:S03]  /*0840*/  IMAD.WIDE.U32 R2, R3, 0x4, R4 ;  /* 0x0000000403027825 */ /* 0x001fc600078e0004 */
[----:B------:R-:W-:Y:S04]  /*0850*/  STS.64 [R0+0x600], R24 ;  /* 0x0006001800007388 */ /* 0x000fe80000000a00 */
        /* <DEDUP_REMOVED lines=13> */
[----:B------:R-:W0:Y:S04]  /*0930*/  LDS.128 R8, [R6] ;  /* 0x0000000006087984 */ /* 0x000e280000000c00 */
[----:B0-----:R-:W-:Y:S01]  /*0940*/  STG.E.128 desc[UR36][R2.64], R8 ;  /* 0x0000000802007986 */ /* 0x001fe2000c101d24 */
[----:B------:R-:W-:Y:S05]  /*0950*/  EXIT ;  /* 0x000000000000794d */ /* 0x000fea0003800000 */
        .weak           $__internal_0_$__cuda_sm_9x_mma_sub_byte_internal_m16n8k32_s4_s4
        .type           $__internal_0_$__cuda_sm_9x_mma_sub_byte_internal_m16n8k32_s4_s4,@function
        .size           $__internal_0_$__cuda_sm_9x_mma_sub_byte_internal_m16n8k32_s4_s4,(.L_x_5 - $__internal_0_$__cuda_sm_9x_mma_sub_byte_internal_m16n8k32_s4_s4)
$__internal_0_$__cuda_sm_9x_mma_sub_byte_internal_m16n8k32_s4_s4:
[C---:B------:R-:W-:Y:S02]  /*0960*/  LOP3.LUT R3, R4.reuse, 0xf0, RZ, 0xc0, !PT ;  /* 0x000000f004037812 */ /* 0x040fe400078ec0ff */
[C---:B------:R-:W-:Y:S02]  /*0970*/  LOP3.LUT R12, R4.reuse, 0xf00, RZ, 0xc0, !PT ;  /* 0x00000f00040c7812 */ /* 0x040fe400078ec0ff */
[----:B------:R-:W-:Y:S01]  /*0980*/  LOP3.LUT R13, R4, 0xf000, RZ, 0xc0, !PT ;  /* 0x0000f000040d7812 */ /* 0x000fe200078ec0ff */
[----:B------:R-:W-:Y:S01]  /*0990*/  IMAD.SHL.U32 R11, R3, 0x1000000, RZ ;  /* 0x01000000030b7824 */ /* 0x000fe200078e00ff */
[----:B------:R-:W-:Y:S01]  /*09a0*/  LOP3.LUT R15, R0, 0xf0000000, RZ, 0xc0, !PT ;  /* 0xf0000000000f7812 */ /* 0x000fe200078ec0ff */
[----:B------:R-:W-:Y:S02]  /*09b0*/  IMAD.SHL.U32 R3, R4, 0x10000000, RZ ;  /* 0x1000000004037824 */ /* 0x000fe400078e00ff */
[----:B------:R-:W-:Y:S01]  /*09c0*/  IMAD.SHL.U32 R12, R12, 0x100000, RZ ;  /* 0x001000000c0c7824 */ /* 0x000fe200078e00ff */
[----:B------:R-:W-:Y:S01]  /*09d0*/  SHF.R.S32.HI R11, RZ, 0x1c, R11 ;  /* 0x0000001cff0b7819 */ /* 0x000fe2000001140b */
[----:B------:R-:W-:Y:S01]  /*09e0*/  IMAD.U32 R13, R13, 0x10000, RZ ;  /* 0x000100000d0d7824 */ /* 0x000fe200078e00ff */
[----:B------:R-:W-:-:S02]  /*09f0*/  SHF.R.S32.HI R3, RZ, 0x1c, R3 ;  /* 0x0000001cff037819 */ /* 0x000fc40000011403 */
[----:B------:R-:W-:Y:S02]  /*0a00*/  SHF.R.S32.HI R12, RZ, 0x14, R12 ;  /* 0x00000014ff0c7819 */ /* 0x000fe4000001140c */
[----:B------:R-:W-:Y:S02]  /*0a10*/  LOP3.LUT R3, R3, 0xff, RZ, 0xc0, !PT ;  /* 0x000000ff03037812 */ /* 0x000fe400078ec0ff */
[----:B------:R-:W-:Y:S02]  /*0a20*/  SHF.R.S32.HI R14, RZ, 0x14, R13 ;  /* 0x00000014ff0e7819 */ /* 0x000fe4000001140d */
[----:B------:R-:W-:Y:S02]  /*0a30*/  LOP3.LUT R12, R3, 0xff00, R12, 0xf8, !PT ;  /* 0x0000ff00030c7812 */ /* 0x000fe400078ef80c */
[C---:B------:R-:W-:Y:S02]  /*0a40*/  LOP3.LUT R13, R4.reuse, 0xf00000, RZ, 0xc0, !PT ;  /* 0x00f00000040d7812 */ /* 0x040fe400078ec0ff */
[----:B------:R-:W-:-:S02]  /*0a50*/  LOP3.LUT R3, R4, 0xf0000, RZ, 0xc0, !PT ;  /* 0x000f000004037812 */ /* 0x000fc400078ec0ff */
[----:B------:R-:W-:Y:S01]  /*0a60*/  LOP3.LUT R11, R11, 0xff, RZ, 0xc0, !PT ;  /* 0x000000ff0b0b7812 */ /* 0x000fe200078ec0ff */
[----:B------:R-:W-:Y:S02]  /*0a70*/  IMAD.SHL.U32 R13, R13, 0x100, RZ ;  /* 0x000001000d0d7824 */ /* 0x000fe400078e00ff */
[----:B------:R-:W-:Y:S01]  /*0a80*/  IMAD.SHL.U32 R3, R3, 0x1000, RZ ;  /* 0x0000100003037824 */ /* 0x000fe200078e00ff */
[----:B------:R-:W-:Y:S02]  /*0a90*/  LOP3.LUT R11, R11, 0xff00, R14, 0xf8, !PT ;  /* 0x0000ff000b0b7812 */ /* 0x000fe400078ef80e */
[----:B------:R-:W-:Y:S02]  /*0aa0*/  SHF.R.S32.HI R40, RZ, 0xc, R13 ;  /* 0x0000000cff287819 */ /* 0x000fe4000001140d */
[----:B------:R-:W-:Y:S02]  /*0ab0*/  SHF.R.S32.HI R3, RZ, 0xc, R3 ;  /* 0x0000000cff037819 */ /* 0x000fe40000011403 */
[----:B------:R-:W-:Y:S01]  /*0ac0*/  LOP3.LUT R40, R11, 0xff0000, R40, 0xf8, !PT ;  /* 0x00ff00000b287812 */ /* 0x000fe200078ef828 */
[C---:B------:R-:W-:Y:S01]  /*0ad0*/  IMAD.SHL.U32 R11, R5.reuse, 0x10000000, RZ ;  /* 0x10000000050b7824 */ /* 0x040fe200078e00ff */
[----:B------:R-:W-:-:S02]  /*0ae0*/  LOP3.LUT R13, R5, 0xf00, RZ, 0xc0, !PT ;  /* 0x00000f00050d7812 */ /* 0x000fc400078ec0ff */
[----:B------:R-:W-:Y:S02]  /*0af0*/  LOP3.LUT R12, R12, 0xff0000, R3, 0xf8, !PT ;  /* 0x00ff00000c0c7812 */ /* 0x000fe400078ef803 */
[----:B------:R-:W-:Y:S01]  /*0b00*/  LOP3.LUT R3, R4, 0xf000000, RZ, 0xc0, !PT ;  /* 0x0f00000004037812 */ /* 0x000fe200078ec0ff */
[----:B------:R-:W-:Y:S01]  /*0b10*/  IMAD.SHL.U32 R14, R13, 0x100000, RZ ;  /* 0x001000000d0e7824 */ /* 0x000fe200078e00ff */
[----:B------:R-:W-:-:S03]  /*0b20*/  SHF.R.S32.HI R11, RZ, 0x1c, R11 ;  /* 0x0000001cff0b7819 */ /* 0x000fc6000001140b */
[----:B------:R-:W-:Y:S01]  /*0b30*/  IMAD.SHL.U32 R3, R3, 0x10, RZ ;  /* 0x0000001003037824 */ /* 0x000fe200078e00ff */
[----:B------:R-:W-:Y:S02]  /*0b40*/  LOP3.LUT R13, R11, 0xff, RZ, 0xc0, !PT ;  /* 0x000000ff0b0d7812 */ /* 0x000fe400078ec0ff */
[----:B------:R-:W-:Y:S02]  /*0b50*/  SHF.R.S32.HI R14, RZ, 0x14, R14 ;  /* 0x00000014ff0e7819 */ /* 0x000fe4000001140e */
[----:B------:R-:W-:Y:S02]  /*0b60*/  SHF.R.S32.HI R11, RZ, 0x4, R3 ;  /* 0x00000004ff0b7819 */ /* 0x000fe40000011403 */
[----:B------:R-:W-:Y:S02]  /*0b70*/  LOP3.LUT R3, R13, 0xff00, R14, 0xf8, !PT ;  /* 0x0000ff000d037812 */ /* 0x000fe400078ef80e */
[----:B------:R-:W-:Y:S02]  /*0b80*/  LOP3.LUT R13, R5, 0xf000, RZ, 0xc0, !PT ;  /* 0x0000f000050d7812 */ /* 0x000fe400078ec0ff */
[----:B------:R-:W-:-:S02]  /*0b90*/  LOP3.LUT R12, R12, 0xff000000, R11, 0xf8, !PT ;  /* 0xff0000000c0c7812 */ /* 0x000fc400078ef80b */
[----:B------:R-:W-:Y:S01]  /*0ba0*/  LOP3.LUT R11, R5, 0xf0, RZ, 0xc0, !PT ;  /* 0x000000f0050b7812 */ /* 0x000fe200078ec0ff */
[----:B------:R-:W-:-:S04]  /*0bb0*/  IMAD.U32 R13, R13, 0x10000, RZ ;  /* 0x000100000d0d7824 */ /* 0x000fc800078e00ff */
[----:B------:R-:W-:Y:S01]  /*0bc0*/  IMAD.SHL.U32 R11, R11, 0x1000000, RZ ;  /* 0x010000000b0b7824 */ /* 0x000fe200078e00ff */
[----:B------:R-:W-:Y:S02]  /*0bd0*/  SHF.R.S32.HI R14, RZ, 0x14, R13 ;  /* 0x00000014ff0e7819 */ /* 0x000fe4000001140d */
[----:B------:R-:W-:Y:S02]  /*0be0*/  LOP3.LUT R13, R5, 0xf0000, RZ, 0xc0, !PT ;  /* 0x000f0000050d7812 */ /* 0x000fe400078ec0ff */
[----:B------:R-:W-:-:S03]  /*0bf0*/  SHF.R.S32.HI R11, RZ, 0x1c, R11 ;  /* 0x0000001cff0b7819 */ /* 0x000fc6000001140b */
[----:B------:R-:W-:Y:S01]  /*0c00*/  IMAD.SHL.U32 R13, R13, 0x1000, RZ ;  /* 0x000010000d0d7824 */ /* 0x000fe200078e00ff */
[----:B------:R-:W-:-:S04]  /*0c10*/  LOP3.LUT R11, R11, 0xff, RZ, 0xc0, !PT ;  /* 0x000000ff0b0b7812 */ /* 0x000fc800078ec0ff */
[----:B------:R-:W-:Y:S02]  /*0c20*/  LOP3.LUT R11, R11, 0xff00, R14, 0xf8, !PT ;  /* 0x0000ff000b0b7812 */ /* 0x000fe400078ef80e */
[----:B------:R-:W-:Y:S02]  /*0c30*/  SHF.R.S32.HI R14, RZ, 0xc, R13 ;  /* 0x0000000cff0e7819 */ /* 0x000fe4000001140d */
[----:B------:R-:W-:Y:S02]  /*0c40*/  LOP3.LUT R13, R5, 0xf00000, RZ, 0xc0, !PT ;  /* 0x00f00000050d7812 */ /* 0x000fe400078ec0ff */
[----:B------:R-:W-:-:S03]  /*0c50*/  LOP3.LUT R3, R3, 0xff0000, R14, 0xf8, !PT ;  /* 0x00ff000003037812 */ /* 0x000fc600078ef80e */
[----:B------:R-:W-:-:S05]  /*0c60*/  IMAD.SHL.U32 R13, R13, 0x100, RZ ;  /* 0x000001000d0d7824 */ /* 0x000fca00078e00ff */
[----:B------:R-:W-:-:S04]  /*0c70*/  SHF.R.S32.HI R14, RZ, 0xc, R13 ;  /* 0x0000000cff0e7819 */ /* 0x000fc8000001140d */
[----:B------:R-:W-:Y:S02]  /*0c80*/  LOP3.LUT R41, R11, 0xff0000, R14, 0xf8, !PT ;  /* 0x00ff00000b297812 */ /* 0x000fe400078ef80e */
[----:B------:R-:W-:-:S05]  /*0c90*/  LOP3.LUT R11, R5, 0xf000000, RZ, 0xc0, !PT ;  /* 0x0f000000050b7812 */ /* 0x000fca00078ec0ff */
[----:B------:R-:W-:Y:S01]  /*0ca0*/  IMAD.SHL.U32 R13, R11, 0x10, RZ ;  /* 0x000000100b0d7824 */ /* 0x000fe200078e00ff */
[----:B------:R-:W-:-:S04]  /*0cb0*/  LOP3.LUT R11, R4, 0xf0000000, RZ, 0xc0, !PT ;  /* 0xf0000000040b7812 */ /* 0x000fc800078ec0ff */
[----:B------:R-:W-:Y:S02]  /*0cc0*/  SHF.R.S32.HI R14, RZ, 0x4, R13 ;  /* 0x00000004ff0e7819 */ /* 0x000fe4000001140d */
[----:B------:R-:W-:Y:S02]  /*0cd0*/  SHF.R.S32.HI R11, RZ, 0x4, R11 ;  /* 0x00000004ff0b7819 */ /* 0x000fe4000001140b */
[----:B------:R-:W-:Y:S01]  /*0ce0*/  LOP3.LUT R13, R3, 0xff000000, R14, 0xf8, !PT ;  /* 0xff000000030d7812 */ /* 0x000fe200078ef80e */
[C---:B------:R-:W-:Y:S01]  /*0cf0*/  IMAD.SHL.U32 R3, R0.reuse, 0x10000000, RZ ;  /* 0x1000000000037824 */ /* 0x040fe200078e00ff */
[----:B------:R-:W-:Y:S02]  /*0d00*/  LOP3.LUT R14, R0, 0xf00, RZ, 0xc0, !PT ;  /* 0x00000f00000e7812 */ /* 0x000fe400078ec0ff */
[----:B------:R-:W-:Y:S02]  /*0d10*/  LOP3.LUT R40, R40, 0xff000000, R11, 0xf8, !PT ;  /* 0xff00000028287812 */ /* 0x000fe400078ef80b */
[----:B------:R-:W-:Y:S01]  /*0d20*/  SHF.R.S32.HI R11, RZ, 0x1c, R3 ;  /* 0x0000001cff0b7819 */ /* 0x000fe20000011403 */
[----:B------:R-:W-:Y:S01]  /*0d30*/  IMAD.SHL.U32 R14, R14, 0x100000, RZ ;  /* 0x001000000e0e7824 */ /* 0x000fe200078e00ff */
[----:B------:R-:W-:-:S02]  /*0d40*/  LOP3.LUT R3, R5, 0xf0000000, RZ, 0xc0, !PT ;  /* 0xf000000005037812 */ /* 0x000fc400078ec0ff */
[----:B------:R-:W-:Y:S02]  /*0d50*/  LOP3.LUT R11, R11, 0xff, RZ, 0xc0, !PT ;  /* 0x000000ff0b0b7812 */ /* 0x000fe400078ec0ff */
[----:B------:R-:W-:Y:S02]  /*0d60*/  SHF.R.S32.HI R20, RZ, 0x14, R14 ;  /* 0x00000014ff147819 */ /* 0x000fe4000001140e */
[----:B------:R-:W-:Y:S02]  /*0d70*/  SHF.R.S32.HI R14, RZ, 0x4, R3 ;  /* 0x00000004ff0e7819 */ /* 0x000fe40000011403 */
[----:B------:R-:W-:Y:S02]  /*0d80*/  LOP3.LUT R3, R11, 0xff00, R20, 0xf8, !PT ;  /* 0x0000ff000b037812 */ /* 0x000fe400078ef814 */
[----:B------:R-:W-:Y:S02]  /*0d90*/  LOP3.LUT R11, R0, 0xf0, RZ, 0xc0, !PT ;  /* 0x000000f0000b7812 */ /* 0x000fe400078ec0ff */
[----:B------:R-:W-:-:S02]  /*0da0*/  LOP3.LUT R41, R41, 0xff000000, R14, 0xf8, !PT ;  /* 0xff00000029297812 */ /* 0x000fc400078ef80e */
[----:B------:R-:W-:Y:S01]  /*0db0*/  LOP3.LUT R14, R0, 0xf000, RZ, 0xc0, !PT ;  /* 0x0000f000000e7812 */ /* 0x000fe200078ec0ff */
[----:B------:R-:W-:Y:S01]  /*0dc0*/  IMAD.SHL.U32 R11, R11, 0x1000000, RZ ;  /* 0x010000000b0b7824 */ /* 0x000fe200078e00ff */
[----:B------:R-:W-:-:S03]  /*0dd0*/  SHF.R.S32.HI R20, RZ, 0x4, R15 ;  /* 0x00000004ff147819 */ /* 0x000fc6000001140f */
[----:B------:R-:W-:Y:S01]  /*0de0*/  IMAD.U32 R14, R14, 0x10000, RZ ;  /* 0x000100000e0e7824 */ /* 0x000fe200078e00ff */
[----:B------:R-:W-:-:S04]  /*0df0*/  SHF.R.S32.HI R11, RZ, 0x1c, R11 ;  /* 0x0000001cff0b7819 */ /* 0x000fc8000001140b */
[----:B------:R-:W-:Y:S02]  /*0e00*/  SHF.R.S32.HI R14, RZ, 0x14, R14 ;  /* 0x00000014ff0e7819 */ /* 0x000fe4000001140e */
[----:B------:R-:W-:-:S04]  /*0e10*/  LOP3.LUT R11, R11, 0xff, RZ, 0xc0, !PT ;  /* 0x000000ff0b0b7812 */ /* 0x000fc800078ec0ff */
[----:B------:R-:W-:Y:S02]  /*0e20*/  LOP3.LUT R11, R11, 0xff00, R14, 0xf8, !PT ;  /* 0x0000ff000b0b7812 */ /* 0x000fe400078ef80e */
[----:B------:R-:W-:-:S05]  /*0e30*/  LOP3.LUT R14, R0, 0xf0000, RZ, 0xc0, !PT ;  /* 0x000f0000000e7812 */ /* 0x000fca00078ec0ff */
[----:B------:R-:W-:-:S05]  /*0e40*/  IMAD.SHL.U32 R14, R14, 0x1000, RZ ;  /* 0x000010000e0e7824 */ /* 0x000fca00078e00ff */
[----:B------:R-:W-:-:S04]  /*0e50*/  SHF.R.S32.HI R14, RZ, 0xc, R14 ;  /* 0x0000000cff0e7819 */ /* 0x000fc8000001140e */
[----:B------:R-:W-:Y:S02]  /*0e60*/  LOP3.LUT R3, R3, 0xff0000, R14, 0xf8, !PT ;  /* 0x00ff000003037812 */ /* 0x000fe400078ef80e */
[----:B------:R-:W-:-:S05]  /*0e70*/  LOP3.LUT R14, R0, 0xf00000, RZ, 0xc0, !PT ;  /* 0x00f00000000e7812 */ /* 0x000fca00078ec0ff */
[----:B------:R-:W-:-:S05]  /*0e80*/  IMAD.SHL.U32 R14, R14, 0x100, RZ ;  /* 0x000001000e0e7824 */ /* 0x000fca00078e00ff */
[----:B------:R-:W-:-:S04]  /*0e90*/  SHF.R.S32.HI R14, RZ, 0xc, R14 ;  /* 0x0000000cff0e7819 */ /* 0x000fc8000001140e */
[----:B------:R-:W-:Y:S02]  /*0ea0*/  LOP3.LUT R11, R11, 0xff0000, R14, 0xf8, !PT ;  /* 0x00ff00000b0b7812 */ /* 0x000fe400078ef80e */
[----:B------:R-:W-:Y:S02]  /*0eb0*/  LOP3.LUT R14, R0, 0xf000000, RZ, 0xc0, !PT ;  /* 0x0f000000000e7812 */ /* 0x000fe400078ec0ff */
[----:B------:R-:W-:-:S03]  /*0ec0*/  LOP3.LUT R11, R11, 0xff000000, R20, 0xf8, !PT ;  /* 0xff0000000b0b7812 */ /* 0x000fc600078ef814 */
[----:B------:R-:W-:-:S04]  /*0ed0*/  IMAD.SHL.U32 R14, R14, 0x10, RZ ;  /* 0x000000100e0e7824 */ /* 0x000fc800078e00ff */
[----:B------:R-:W-:Y:S01]  /*0ee0*/  IMMA.16816.S8.S8 R40, R40.ROW, R11.COL, RZ ;  /* 0x0000000b28287237 */ /* 0x000fe200004054ff */
[----:B------:R-:W-:Y:S01]  /*0ef0*/  SHF.R.S32.HI R14, RZ, 0x4, R14 ;  /* 0x00000004ff0e7819 */ /* 0x000fe2000001140e */
[----:B------:R-:W-:-:S03]  /*0f00*/  IMAD.MOV.U32 R11, RZ, RZ, 0x0 ;  /* 0x00000000ff0b7424 */ /* 0x000fc600078e00ff */
[----:B------:R-:W-:-:S07]  /*0f10*/  LOP3.LUT R14, R3, 0xff000000, R14, 0xf8, !PT ;  /* 0xff000000030e7812 */ /* 0x000fce00078ef80e */
[----:B------:R-:W-:-:S15]  /*0f20*/  IMMA.16816.S8.S8 R12, R12.ROW, R14.COL, RZ ;  /* 0x0000000e0c0c7237 */ /* 0x000fde00004054ff */
[----:B------:R-:W-:-:S04]  /*0f30*/  NOP ;  /* 0x0000000000007918 */ /* 0x000fc80000000000 */
[----:B------:R-:W-:Y:S02]  /*0f40*/  IADD3 R40, PT, PT, R12, UR4, R40 ;  /* 0x000000040c287c10 */ /* 0x000fe4000fffe028 */
[----:B------:R-:W-:Y:S02]  /*0f50*/  IADD3 R41, PT, PT, R13, UR4, R41 ;  /* 0x000000040d297c10 */ /* 0x000fe4000fffe029 */
[----:B------:R-:W-:Y:S02]  /*0f60*/  IADD3 R42, PT, PT, R14, UR4, R42 ;  /* 0x000000040e2a7c10 */ /* 0x000fe4000fffe02a */
[----:B------:R-:W-:Y:S01]  /*0f70*/  IADD3 R43, PT, PT, R15, UR4, R43 ;  /* 0x000000040f2b7c10 */ /* 0x000fe2000fffe02b */
[----:B------:R-:W-:Y:S06]  /*0f80*/  RET.REL.NODEC R10 `(_Z19imma8832NaiveKernelPKjS0_Pj) ;  /* 0xfffffff00a1c7950 */ /* 0x000fec0003c3ffff */
.L_x_4:
[----:B------:R-:W-:-:S00]  /*0f90*/  BRA `(.L_x_4) ;  /* 0xfffffffc00fc7947 */ /* 0x000fc0000383ffff */
[----:B------:R-:W-:-:S00]  /*0fa0*/  NOP ;  /* 0x0000000000007918 */ /* 0x000fc00000000000 */
        /* <DEDUP_REMOVED lines=13> */
.L_x_5:


//--------------------- .nv.global.init           --------------------------
	.section	.nv.global.init,"aw",@progbits
.nv.global.init:
	.type		$str,@object
	.size		$str,(.L_0 - $str)
$str:
        /*0000*/ 	.byte	0x54, 0x68, 0x72, 0x65, 0x61, 0x64, 0x25, 0x75, 0x20, 0x69, 0x6d, 0x6d, 0x61, 0x20, 0x73, 0x74
        /*0010*/ 	.byte	0x61, 0x72, 0x74, 0x73, 0x20, 0x61, 0x74, 0x20, 0x63, 0x79, 0x63, 0x6c, 0x65, 0x20, 0x25, 0x75
        /*0020*/ 	.byte	0x2c, 0x20, 0x65, 0x6e, 0x64, 0x73, 0x20, 0x61, 0x74, 0x20, 0x63, 0x79, 0x63, 0x6c, 0x65, 0x20
        /*0030*/ 	.byte	0x25, 0x75, 0x2c, 0x20, 0x74, 0x61, 0x6b, 0x65, 0x73, 0x20, 0x25, 0x75, 0x20, 0x63, 0x79, 0x63
        /*0040*/ 	.byte	0x6c, 0x65, 0x73, 0x2e, 0x0a, 0x00
.L_0:


//--------------------- .nv.shared._Z19imma8832NaiveKernelPKjS0_Pj --------------------------
	.section	.nv.shared._Z19imma8832NaiveKernelPKjS0_Pj,"aw",@nobits
	.sectionflags	@""
	.align	4
.nv.shared._Z19imma8832NaiveKernelPKjS0_Pj:
	.zero		6528


//--------------------- .nv.shared.reserved.0     --------------------------
	.section	.nv.shared.reserved.0,"aw",@nobits
	.weak		__nv_reservedSMEM_offset_0_alias
	.size		__nv_reservedSMEM_offset_0_alias, 0, 64
	.other		__nv_reservedSMEM_offset_0_alias,@"STO_CUDA_RESERVED_SHARED STV_DEFAULT"
__nv_reservedSMEM_offset_0_alias:
	.zero		0
	.zero		64


//--------------------- .nv.constant0._Z19imma8832NaiveKernelPKjS0_Pj --------------------------
	.section	.nv.constant0._Z19imma8832NaiveKernelPKjS0_Pj,"a",@progbits
	.sectionflags	@""
	.align	4
.nv.constant0._Z19imma8832NaiveKernelPKjS0_Pj:
	.zero		920


//--------------------- SYMBOLS --------------------------

	.type		.nv.reservedSmem.offset0,@object
	.size		.nv.reservedSmem.offset0,0x4
	.type		.nv.reservedSmem.cap,@object
	.size		.nv.reservedSmem.cap,0x4
	.type		vprintf,@function
